	.headerflags	@"EF_CUDA_TEXMODE_UNIFIED EF_CUDA_64BIT_ADDRESS EF_CUDA_ACCELERATORS EF_CUDA_SM90 EF_CUDA_VIRTUAL_SM(EF_CUDA_SM90)"
	.elftype	@"ET_EXEC"


//--------------------- .nv.info                  --------------------------
	.section	.nv.info,"",@"SHT_CUDA_INFO"
	.align	4


	//----- nvinfo : EIATTR_REGCOUNT
	.align		4
        /*0000*/ 	.byte	0x04, 0x2f
        /*0002*/ 	.short	(.L_3 - .L_2)
	.align		4
.L_2:
        /*0004*/ 	.word	index@(triton_poi_fused_add_div_mean_mul_std_sub_0)
        /*0008*/ 	.word	0x0000001c


	//----- nvinfo : EIATTR_MIN_STACK_SIZE
	.align		4
.L_3:
        /*000c*/ 	.byte	0x04, 0x12
        /*000e*/ 	.short	(.L_5 - .L_4)
	.align		4
.L_4:
        /*0010*/ 	.word	index@(triton_poi_fused_add_div_mean_mul_std_sub_0)
        /*0014*/ 	.word	0x00000000


	//----- nvinfo : EIATTR_FRAME_SIZE
	.align		4
.L_5:
        /*0018*/ 	.byte	0x04, 0x11
        /*001a*/ 	.short	(.L_7 - .L_6)
	.align		4
.L_6:
        /*001c*/ 	.word	index@(triton_poi_fused_add_div_mean_mul_std_sub_0)
        /*0020*/ 	.word	0x00000000


	//----- nvinfo : EIATTR_MIN_STACK_SIZE
	.align		4
.L_7:
        /*0024*/ 	.byte	0x04, 0x12
        /*0026*/ 	.short	(.L_9 - .L_8)
	.align		4
.L_8:
        /*0028*/ 	.word	index@(triton_poi_fused_add_div_mean_mul_std_sub_0)
        /*002c*/ 	.word	0x00000000
.L_9:


//--------------------- .nv.info.triton_poi_fused_add_div_mean_mul_std_sub_0 --------------------------
	.section	.nv.info.triton_poi_fused_add_div_mean_mul_std_sub_0,"",@"SHT_CUDA_INFO"
	.sectionflags	@""
	.align	4


	//----- nvinfo : EIATTR_CUDA_API_VERSION
	.align		4
        /*0000*/ 	.byte	0x04, 0x37
        /*0002*/ 	.short	(.L_11 - .L_10)
.L_10:
        /*0004*/ 	.word	0x0000007c


	//----- nvinfo : EIATTR_KPARAM_INFO
	.align		4
.L_11:
        /*0008*/ 	.byte	0x04, 0x17
        /*000a*/ 	.short	(.L_13 - .L_12)
.L_12:
        /*000c*/ 	.word	0x00000000
        /*0010*/ 	.short	0x0004
        /*0012*/ 	.short	0x0020
        /*0014*/ 	.byte	0x00, 0xf0, 0x11, 0x00


	//----- nvinfo : EIATTR_KPARAM_INFO
	.align		4
.L_13:
        /*0018*/ 	.byte	0x04, 0x17
        /*001a*/ 	.short	(.L_15 - .L_14)
.L_14:
        /*001c*/ 	.word	0x00000000
        /*0020*/ 	.short	0x0003
        /*0022*/ 	.short	0x0018
        /*0024*/ 	.byte	0x00, 0xf4, 0x21, 0x00


	//----- nvinfo : EIATTR_KPARAM_INFO
	.align		4
.L_15:
        /*0028*/ 	.byte	0x04, 0x17
        /*002a*/ 	.short	(.L_17 - .L_16)
.L_16:
        /*002c*/ 	.word	0x00000000
        /*0030*/ 	.short	0x0002
        /*0032*/ 	.short	0x0010
        /*0034*/ 	.byte	0x00, 0xf4, 0x21, 0x00


	//----- nvinfo : EIATTR_KPARAM_INFO
	.align		4
.L_17:
        /*0038*/ 	.byte	0x04, 0x17
        /*003a*/ 	.short	(.L_19 - .L_18)
.L_18:
        /*003c*/ 	.word	0x00000000
        /*0040*/ 	.short	0x0001
        /*0042*/ 	.short	0x0008
        /*0044*/ 	.byte	0x00, 0xf4, 0x21, 0x00


	//----- nvinfo : EIATTR_KPARAM_INFO
	.align		4
.L_19:
        /*0048*/ 	.byte	0x04, 0x17
        /*004a*/ 	.short	(.L_21 - .L_20)
.L_20:
        /*004c*/ 	.word	0x00000000
        /*0050*/ 	.short	0x0000
        /*0052*/ 	.short	0x0000
        /*0054*/ 	.byte	0x00, 0xf4, 0x21, 0x00


	//----- nvinfo : EIATTR_SPARSE_MMA_MASK
	.align		4
.L_21:
        /*0058*/ 	.byte	0x03, 0x50
        /*005a*/ 	.short	0x0000


	//----- nvinfo : EIATTR_MAXREG_COUNT
	.align		4
        /*005c*/ 	.byte	0x03, 0x1b
        /*005e*/ 	.short	0x00ff


	//----- nvinfo : EIATTR_EXIT_INSTR_OFFSETS
	.align		4
        /*0060*/ 	.byte	0x04, 0x1c
        /*0062*/ 	.short	(.L_23 - .L_22)


	//   ....[0]....
.L_22:
        /*0064*/ 	.word	0x00000510


	//   ....[1]....
        /*0068*/ 	.word	0x00000530


	//----- nvinfo : EIATTR_REQNTID
	.align		4
.L_23:
        /*006c*/ 	.byte	0x04, 0x10
        /*006e*/ 	.short	(.L_25 - .L_24)
.L_24:
        /*0070*/ 	.word	0x00000080
        /*0074*/ 	.word	0x00000001
        /*0078*/ 	.word	0x00000001


	//----- nvinfo : EIATTR_CBANK_PARAM_SIZE
	.align		4
.L_25:
        /*007c*/ 	.byte	0x03, 0x19
        /*007e*/ 	.short	0x0024


	//----- nvinfo : EIATTR_PARAM_CBANK
	.align		4
        /*0080*/ 	.byte	0x04, 0x0a
        /*0082*/ 	.short	(.L_27 - .L_26)
	.align		4
.L_26:
        /*0084*/ 	.word	index@(.nv.constant0.triton_poi_fused_add_div_mean_mul_std_sub_0)
        /*0088*/ 	.short	0x0210
        /*008a*/ 	.short	0x0024


	//----- nvinfo : EIATTR_SW_WAR
	.align		4
.L_27:
        /*008c*/ 	.byte	0x04, 0x36
        /*008e*/ 	.short	(.L_29 - .L_28)
.L_28:
        /*0090*/ 	.word	0x00000008
.L_29:


//--------------------- .nv.callgraph             --------------------------
	.section	.nv.callgraph,"",@"SHT_CUDA_CALLGRAPH"
	.align	4
	.sectionentsize	8
	.align		4
        /*0000*/ 	.word	0x00000000
	.align		4
        /*0004*/ 	.word	0xffffffff
	.align		4
        /*0008*/ 	.word	0x00000000
	.align		4
        /*000c*/ 	.word	0xfffffffe
	.align		4
        /*0010*/ 	.word	0x00000000
	.align		4
        /*0014*/ 	.word	0xfffffffd
	.align		4
        /*0018*/ 	.word	0x00000000
	.align		4
        /*001c*/ 	.word	0xfffffffc


//--------------------- .nv.constant4             --------------------------
	.section	.nv.constant4,"a",@progbits
	.align	8
	.align		8
.nv.constant4:
        /*0000*/ 	.dword	_$_str
	.align		8
        /*0008*/ 	.dword	_$_str_$_2


//--------------------- .text.triton_poi_fused_add_div_mean_mul_std_sub_0 --------------------------
	.section	.text.triton_poi_fused_add_div_mean_mul_std_sub_0,"ax",@progbits
	.align	128
        .global         triton_poi_fused_add_div_mean_mul_std_sub_0
        .type           triton_poi_fused_add_div_mean_mul_std_sub_0,@function
        .size           triton_poi_fused_add_div_mean_mul_std_sub_0,(.L_x_1 - triton_poi_fused_add_div_mean_mul_std_sub_0)
        .other          triton_poi_fused_add_div_mean_mul_std_sub_0,@"STO_CUDA_ENTRY STV_DEFAULT"
triton_poi_fused_add_div_mean_mul_std_sub_0:
.text.triton_poi_fused_add_div_mean_mul_std_sub_0:
[----:B------:R-:W0:Y:S02]  /*0000*/  LDC R1, c[0x0][0x28] ;  /* 0x00000a00ff017b82 */ /* 0x000e240000000800 */
[----:B------:R-:W1:Y:S01]  /*0010*/  S2R R0, SR_TID.X ;  /* 0x0000000000007919 */ /* 0x000e620000002100 */
[----:B------:R-:W2:Y:S01]  /*0020*/  LDC.64 R10, c[0x0][0x218] ;  /* 0x00008600ff0a7b82 */ /* 0x000ea20000000a00 */
[----:B------:R-:W-:Y:S02]  /*0030*/  CS2R R14, SRZ ;  /* 0x00000000000e7805 */ /* 0x000fe4000001ff00 */
[----:B------:R-:W-:Y:S01]  /*0040*/  CS2R R12, SRZ ;  /* 0x00000000000c7805 */ /* 0x000fe2000001ff00 */
[----:B------:R-:W3:Y:S01]  /*0050*/  S2R R3, SR_CTAID.X ;  /* 0x0000000000037919 */ /* 0x000ee20000002500 */
[----:B------:R-:W-:Y:S01]  /*0060*/  CS2R R18, SRZ ;  /* 0x0000000000127805 */ /* 0x000fe2000001ff00 */
[----:B------:R-:W-:Y:S01]  /*0070*/  ULDC.64 UR4, c[0x0][0x208] ;  /* 0x0000820000047ab9 */ /* 0x000fe20000000a00 */
[----:B------:R-:W-:Y:S01]  /*0080*/  CS2R R16, SRZ ;  /* 0x0000000000107805 */ /* 0x000fe2000001ff00 */
[----:B------:R-:W4:Y:S08]  /*0090*/  LDC.64 R6, c[0x0][0x210] ;  /* 0x00008400ff067b82 */ /* 0x000f300000000a00 */
[----:B------:R-:W5:Y:S01]  /*00a0*/  LDC.64 R8, c[0x0][0x220] ;  /* 0x00008800ff087b82 */ /* 0x000f620000000a00 */
[----:B-1----:R-:W-:-:S04]  /*00b0*/  SHF.L.U32 R0, R0, 0x1, RZ ;  /* 0x0000000100007819 */ /* 0x002fc800000006ff */
[----:B------:R-:W-:-:S04]  /*00c0*/  LOP3.LUT R0, R0, 0xfe, RZ, 0xc0, !PT ;  /* 0x000000fe00007812 */ /* 0x000fc800078ec0ff */
[----:B---3--:R-:W-:-:S04]  /*00d0*/  LEA R0, R3, R0, 0x8 ;  /* 0x0000000003007211 */ /* 0x008fc800078e40ff */
[----:B------:R-:W-:Y:S02]  /*00e0*/  SHF.R.S32.HI R3, RZ, 0x1f, R0 ;  /* 0x0000001fff037819 */ /* 0x000fe40000011400 */
[----:B------:R-:W-:Y:S02]  /*00f0*/  ISETP.GE.AND P2, PT, R0, 0x100, PT ;  /* 0x000001000000780c */ /* 0x000fe40003f46270 */
[----:B------:R-:W-:-:S04]  /*0100*/  LEA.HI R3, R3, R0, RZ, 0x2 ;  /* 0x0000000003037211 */ /* 0x000fc800078f10ff */
[----:B------:R-:W-:-:S05]  /*0110*/  LOP3.LUT R5, R3, 0xfffffffc, RZ, 0xc0, !PT ;  /* 0xfffffffc03057812 */ /* 0x000fca00078ec0ff */
[----:B--2---:R-:W-:-:S05]  /*0120*/  IMAD.WIDE R22, R5, 0x4, R10 ;  /* 0x0000000405167825 */ /* 0x004fca00078e020a */
[----:B------:R-:W2:Y:S04]  /*0130*/  @!P2 LDG.E.EL R15, desc[UR4][R22.64] ;  /* 0x00000004160fa981 */ /* 0x000ea8000c2e1900 */
[----:B------:R-:W2:Y:S04]  /*0140*/  @!P2 LDG.E.EL R14, desc[UR4][R22.64+0x4] ;  /* 0x00000404160ea981 */ /* 0x000ea8000c2e1900 */
[----:B------:R-:W3:Y:S04]  /*0150*/  @!P2 LDG.E.EL R12, desc[UR4][R22.64] ;  /* 0x00000004160ca981 */ /* 0x000ee8000c2e1900 */
[----:B------:R-:W3:Y:S04]  /*0160*/  @!P2 LDG.E.EL R19, desc[UR4][R22.64+0x4] ;  /* 0x000004041613a981 */ /* 0x000ee8000c2e1900 */
[----:B------:R-:W3:Y:S04]  /*0170*/  @!P2 LDG.E.EL R17, desc[UR4][R22.64+0x8] ;  /* 0x000008041611a981 */ /* 0x000ee8000c2e1900 */
[----:B------:R-:W3:Y:S04]  /*0180*/  @!P2 LDG.E.EL R18, desc[UR4][R22.64+0x8] ;  /* 0x000008041612a981 */ /* 0x000ee8000c2e1900 */
[----:B------:R-:W3:Y:S04]  /*0190*/  @!P2 LDG.E.EL R16, desc[UR4][R22.64+0xc] ;  /* 0x00000c041610a981 */ /* 0x000ee8000c2e1900 */
[----:B------:R5:W3:Y:S01]  /*01a0*/  @!P2 LDG.E.EL R13, desc[UR4][R22.64+0xc] ;  /* 0x00000c04160da981 */ /* 0x000ae2000c2e1900 */
[----:B------:R-:W-:-:S02]  /*01b0*/  CS2R R2, SRZ ;  /* 0x0000000000027805 */ /* 0x000fc4000001ff00 */
[----:B------:R-:W-:Y:S01]  /*01c0*/  IADD3 R25, R0, -R5, RZ ;  /* 0x8000000500197210 */ /* 0x000fe20007ffe0ff */
[----:B------:R-:W-:Y:S01]  /*01d0*/  IMAD.WIDE R10, R0, 0x4, R10 ;  /* 0x00000004000a7825 */ /* 0x000fe200078e020a */
[----:B------:R-:W-:-:S03]  /*01e0*/  CS2R R4, SRZ ;  /* 0x0000000000047805 */ /* 0x000fc6000001ff00 */
[----:B----4-:R-:W-:Y:S01]  /*01f0*/  IMAD.WIDE R20, R25, 0x4, R6 ;  /* 0x0000000419147825 */ /* 0x010fe200078e0206 */
[----:B------:R1:W4:Y:S01]  /*0200*/  @!P2 LDG.E.64 R2, desc[UR4][R10.64] ;  /* 0x000000040a02a981 */ /* 0x000322000c1e1b00 */
[----:B------:R-:W-:-:S03]  /*0210*/  CS2R R6, SRZ ;  /* 0x0000000000067805 */ /* 0x000fc6000001ff00 */
[----:B------:R-:W4:Y:S01]  /*0220*/  @!P2 LDG.E.EL.64 R4, desc[UR4][R20.64] ;  /* 0x000000041404a981 */ /* 0x000f22000c2e1b00 */
[----:B-----5:R-:W-:-:S05]  /*0230*/  IMAD.WIDE R22, R25, 0x4, R8 ;  /* 0x0000000419167825 */ /* 0x020fca00078e0208 */
[----:B------:R-:W5:Y:S01]  /*0240*/  @!P2 LDG.E.EL.64 R6, desc[UR4][R22.64] ;  /* 0x000000041606a981 */ /* 0x000f62000c2e1b00 */
[----:B--2---:R-:W-:Y:S01]  /*0250*/  FADD R8, R14, R15 ;  /* 0x0000000f0e087221 */ /* 0x004fe20000000000 */
[----:B---3--:R-:W-:-:S03]  /*0260*/  FADD R25, R19, R12 ;  /* 0x0000000c13197221 */ /* 0x008fc60000000000 */
[----:B------:R-:W-:Y:S01]  /*0270*/  FADD R9, R8, R17 ;  /* 0x0000001108097221 */ /* 0x000fe20000000000 */
[----:B------:R-:W-:-:S03]  /*0280*/  FADD R8, R25, R18 ;  /* 0x0000001219087221 */ /* 0x000fc60000000000 */
[----:B------:R-:W-:Y:S01]  /*0290*/  FADD R9, R9, R16 ;  /* 0x0000001009097221 */ /* 0x000fe20000000000 */
[----:B------:R-:W-:-:S03]  /*02a0*/  FADD R8, R8, R13 ;  /* 0x0000000d08087221 */ /* 0x000fc60000000000 */
[C---:B------:R-:W-:Y:S01]  /*02b0*/  FFMA R14, R9.reuse, -0.25, R14 ;  /* 0xbe800000090e7823 */ /* 0x040fe2000000000e */
[----:B------:R-:W-:Y:S01]  /*02c0*/  FFMA R19, R8, -0.25, R19 ;  /* 0xbe80000008137823 */ /* 0x000fe20000000013 */
[----:B------:R-:W-:Y:S02]  /*02d0*/  FFMA R15, R9, -0.25, R15 ;  /* 0xbe800000090f7823 */ /* 0x000fe4000000000f */
[----:B------:R-:W-:Y:S01]  /*02e0*/  FMUL R14, R14, R14 ;  /* 0x0000000e0e0e7220 */ /* 0x000fe20000400000 */
[C---:B------:R-:W-:Y:S01]  /*02f0*/  FFMA R12, R8.reuse, -0.25, R12 ;  /* 0xbe800000080c7823 */ /* 0x040fe2000000000c */
[----:B------:R-:W-:Y:S01]  /*0300*/  FMUL R19, R19, R19 ;  /* 0x0000001313137220 */ /* 0x000fe20000400000 */
[----:B------:R-:W-:Y:S01]  /*0310*/  FFMA R17, R9, -0.25, R17 ;  /* 0xbe80000009117823 */ /* 0x000fe20000000011 */
[----:B------:R-:W-:Y:S01]  /*0320*/  FFMA R14, R15, R15, R14 ;  /* 0x0000000f0f0e7223 */ /* 0x000fe2000000000e */
[----:B------:R-:W-:Y:S01]  /*0330*/  FFMA R18, R8, -0.25, R18 ;  /* 0xbe80000008127823 */ /* 0x000fe20000000012 */
[----:B------:R-:W-:Y:S01]  /*0340*/  FFMA R19, R12, R12, R19 ;  /* 0x0000000c0c137223 */ /* 0x000fe20000000013 */
[----:B-1----:R-:W-:Y:S01]  /*0350*/  FFMA R11, R9, -0.25, R16 ;  /* 0xbe800000090b7823 */ /* 0x002fe20000000010 */
[----:B------:R-:W-:Y:S01]  /*0360*/  FFMA R14, R17, R17, R14 ;  /* 0x00000011110e7223 */ /* 0x000fe2000000000e */
[----:B------:R-:W-:Y:S01]  /*0370*/  FFMA R10, R8, -0.25, R13 ;  /* 0xbe800000080a7823 */ /* 0x000fe2000000000d */
[----:B------:R-:W-:-:S02]  /*0380*/  FFMA R19, R18, R18, R19 ;  /* 0x0000001212137223 */ /* 0x000fc40000000013 */
[----:B------:R-:W-:Y:S02]  /*0390*/  FFMA R14, R11, R11, R14 ;  /* 0x0000000b0b0e7223 */ /* 0x000fe4000000000e */
[----:B------:R-:W-:Y:S02]  /*03a0*/  FFMA R19, R10, R10, R19 ;  /* 0x0000000a0a137223 */ /* 0x000fe40000000013 */
[----:B------:R-:W-:Y:S01]  /*03b0*/  FMUL R14, R14, 0.3333333432674407959 ;  /* 0x3eaaaaab0e0e7820 */ /* 0x000fe20000400000 */
[----:B------:R-:W1:Y:S01]  /*03c0*/  LDC.64 R10, c[0x0][0x228] ;  /* 0x00008a00ff0a7b82 */ /* 0x000e620000000a00 */
[----:B------:R-:W-:-:S04]  /*03d0*/  FMUL R19, R19, 0.3333333432674407959 ;  /* 0x3eaaaaab13137820 */ /* 0x000fc80000400000 */
[----:B------:R-:W2:Y:S08]  /*03e0*/  MUFU.SQRT R14, R14 ;  /* 0x0000000e000e7308 */ /* 0x000eb00000002000 */
[----:B------:R-:W3:Y:S01]  /*03f0*/  MUFU.SQRT R19, R19 ;  /* 0x0000001300137308 */ /* 0x000ee20000002000 */
[----:B--2---:R-:W-:Y:S01]  /*0400*/  FADD R12, R14, 9.9999999747524270788e-07 ;  /* 0x358637bd0e0c7421 */ /* 0x004fe20000000000 */
[----:B---3--:R-:W-:-:S04]  /*0410*/  FADD R13, R19, 9.9999999747524270788e-07 ;  /* 0x358637bd130d7421 */ /* 0x008fc80000000000 */
[----:B------:R-:W-:Y:S02]  /*0420*/  FSETP.GT.AND P0, PT, R12, 8.50705917302346158658e+37, PT ;  /* 0x7e8000000c00780b */ /* 0x000fe40003f04000 */
[----:B------:R-:W-:Y:S01]  /*0430*/  FSETP.GT.AND P1, PT, R13, 8.50705917302346158658e+37, PT ;  /* 0x7e8000000d00780b */ /* 0x000fe20003f24000 */
[----:B----4-:R-:W-:Y:S01]  /*0440*/  FFMA R9, R9, -0.25, R2 ;  /* 0xbe80000009097823 */ /* 0x010fe20000000002 */
[----:B------:R-:W-:-:S09]  /*0450*/  FFMA R8, R8, -0.25, R3 ;  /* 0xbe80000008087823 */ /* 0x000fd20000000003 */
[----:B------:R-:W-:Y:S02]  /*0460*/  @P0 FMUL R12, R12, 0.25 ;  /* 0x3e8000000c0c0820 */ /* 0x000fe40000400000 */
[----:B------:R-:W-:Y:S02]  /*0470*/  @P1 FMUL R13, R13, 0.25 ;  /* 0x3e8000000d0d1820 */ /* 0x000fe40000400000 */
[----:B------:R-:W5:Y:S01]  /*0480*/  MUFU.RCP R15, R12 ;  /* 0x0000000c000f7308 */ /* 0x000f620000001000 */
[----:B------:R-:W-:-:S07]  /*0490*/  FMUL R9, R9, R4 ;  /* 0x0000000409097220 */ /* 0x000fce0000400000 */
[----:B------:R-:W2:Y:S01]  /*04a0*/  MUFU.RCP R14, R13 ;  /* 0x0000000d000e7308 */ /* 0x000ea20000001000 */
[----:B------:R-:W-:Y:S01]  /*04b0*/  FMUL R8, R8, R5 ;  /* 0x0000000508087220 */ /* 0x000fe20000400000 */
[----:B------:R-:W-:-:S03]  /*04c0*/  @P0 FMUL R9, R9, 0.25 ;  /* 0x3e80000009090820 */ /* 0x000fc60000400000 */
[----:B------:R-:W-:Y:S01]  /*04d0*/  @P1 FMUL R8, R8, 0.25 ;  /* 0x3e80000008081820 */ /* 0x000fe20000400000 */
[----:B-1----:R-:W-:-:S04]  /*04e0*/  IMAD.WIDE R10, R0, 0x4, R10 ;  /* 0x00000004000a7825 */ /* 0x002fc800078e020a */
[----:B-----5:R-:W-:Y:S01]  /*04f0*/  FFMA R6, R15, R9, R6 ;  /* 0x000000090f067223 */ /* 0x020fe20000000006 */
[----:B--2---:R-:W-:Y:S01]  /*0500*/  FFMA R7, R14, R8, R7 ;  /* 0x000000080e077223 */ /* 0x004fe20000000007 */
[----:B------:R-:W-:Y:S06]  /*0510*/  @P2 EXIT ;  /* 0x000000000000294d */ /* 0x000fec0003800000 */
[----:B------:R-:W-:Y:S01]  /*0520*/  STG.E.64 desc[UR4][R10.64], R6 ;  /* 0x000000060a007986 */ /* 0x000fe2000c101b04 */
[----:B------:R-:W-:Y:S05]  /*0530*/  EXIT ;  /* 0x000000000000794d */ /* 0x000fea0003800000 */
.L_x_0:
[----:B------:R-:W-:-:S00]  /*0540*/  BRA `(.L_x_0) ;  /* 0xfffffffc00fc7947 */ /* 0x000fc0000383ffff */
[----:B------:R-:W-:-:S00]  /*0550*/  NOP ;  /* 0x0000000000007918 */ /* 0x000fc00000000000 */
        /* <DEDUP_REMOVED lines=10> */
.L_x_1:


//--------------------- .nv.global.init           --------------------------
	.section	.nv.global.init,"aw",@progbits
.nv.global.init:
	.type		_$_str,@object
	.size		_$_str,(_$_str_$_2 - _$_str)
_$_str:
        /*0000*/ 	.byte	0x5f, 0x5f, 0x43, 0x55, 0x44, 0x41, 0x5f, 0x46, 0x54, 0x5a, 0x00
	.type		_$_str_$_2,@object
	.size		_$_str_$_2,(.L_1 - _$_str_$_2)
_$_str_$_2:
        /*000b*/ 	.byte	0x5f, 0x5f, 0x43, 0x55, 0x44, 0x41, 0x5f, 0x50, 0x52, 0x45, 0x43, 0x5f, 0x53, 0x51, 0x52, 0x54
        /*001b*/ 	.byte	0x00
.L_1:


//--------------------- .nv.constant0.triton_poi_fused_add_div_mean_mul_std_sub_0 --------------------------
	.section	.nv.constant0.triton_poi_fused_add_div_mean_mul_std_sub_0,"a",@progbits
	.sectionflags	@""
	.align	4
.nv.constant0.triton_poi_fused_add_div_mean_mul_std_sub_0:
	.zero		564
